	.headerflags	@"EF_CUDA_TEXMODE_UNIFIED EF_CUDA_64BIT_ADDRESS EF_CUDA_ACCELERATORS EF_CUDA_SM90 EF_CUDA_VIRTUAL_SM(EF_CUDA_SM90)"
	.elftype	@"ET_EXEC"


//--------------------- .nv.info                  --------------------------
	.section	.nv.info,"",@"SHT_CUDA_INFO"
	.align	4


	//----- nvinfo : EIATTR_REGCOUNT
	.align		4
        /*0000*/ 	.byte	0x04, 0x2f
        /*0002*/ 	.short	(.L_1 - .L_0)
	.align		4
.L_0:
        /*0004*/ 	.word	index@(triton_poi_fused_convolution_4)
        /*0008*/ 	.word	0x0000001a


	//----- nvinfo : EIATTR_MIN_STACK_SIZE
	.align		4
.L_1:
        /*000c*/ 	.byte	0x04, 0x12
        /*000e*/ 	.short	(.L_3 - .L_2)
	.align		4
.L_2:
        /*0010*/ 	.word	index@(triton_poi_fused_convolution_4)
        /*0014*/ 	.word	0x00000000


	//----- nvinfo : EIATTR_FRAME_SIZE
	.align		4
.L_3:
        /*0018*/ 	.byte	0x04, 0x11
        /*001a*/ 	.short	(.L_5 - .L_4)
	.align		4
.L_4:
        /*001c*/ 	.word	index@(triton_poi_fused_convolution_4)
        /*0020*/ 	.word	0x00000000


	//----- nvinfo : EIATTR_MIN_STACK_SIZE
	.align		4
.L_5:
        /*0024*/ 	.byte	0x04, 0x12
        /*0026*/ 	.short	(.L_7 - .L_6)
	.align		4
.L_6:
        /*0028*/ 	.word	index@(triton_poi_fused_convolution_4)
        /*002c*/ 	.word	0x00000000
.L_7:


//--------------------- .nv.info.triton_poi_fused_convolution_4 --------------------------
	.section	.nv.info.triton_poi_fused_convolution_4,"",@"SHT_CUDA_INFO"
	.sectionflags	@""
	.align	4


	//----- nvinfo : EIATTR_CUDA_API_VERSION
	.align		4
        /*0000*/ 	.byte	0x04, 0x37
        /*0002*/ 	.short	(.L_9 - .L_8)
.L_8:
        /*0004*/ 	.word	0x0000007c


	//----- nvinfo : EIATTR_KPARAM_INFO
	.align		4
.L_9:
        /*0008*/ 	.byte	0x04, 0x17
        /*000a*/ 	.short	(.L_11 - .L_10)
.L_10:
        /*000c*/ 	.word	0x00000000
        /*0010*/ 	.short	0x0002
        /*0012*/ 	.short	0x0010
        /*0014*/ 	.byte	0x00, 0xf0, 0x11, 0x00


	//----- nvinfo : EIATTR_KPARAM_INFO
	.align		4
.L_11:
        /*0018*/ 	.byte	0x04, 0x17
        /*001a*/ 	.short	(.L_13 - .L_12)
.L_12:
        /*001c*/ 	.word	0x00000000
        /*0020*/ 	.short	0x0001
        /*0022*/ 	.short	0x0008
        /*0024*/ 	.byte	0x00, 0xf4, 0x21, 0x00


	//----- nvinfo : EIATTR_KPARAM_INFO
	.align		4
.L_13:
        /*0028*/ 	.byte	0x04, 0x17
        /*002a*/ 	.short	(.L_15 - .L_14)
.L_14:
        /*002c*/ 	.word	0x00000000
        /*0030*/ 	.short	0x0000
        /*0032*/ 	.short	0x0000
        /*0034*/ 	.byte	0x00, 0xf4, 0x21, 0x00


	//----- nvinfo : EIATTR_SPARSE_MMA_MASK
	.align		4
.L_15:
        /*0038*/ 	.byte	0x03, 0x50
        /*003a*/ 	.short	0x0000


	//----- nvinfo : EIATTR_MAXREG_COUNT
	.align		4
        /*003c*/ 	.byte	0x03, 0x1b
        /*003e*/ 	.short	0x00ff


	//----- nvinfo : EIATTR_EXIT_INSTR_OFFSETS
	.align		4
        /*0040*/ 	.byte	0x04, 0x1c
        /*0042*/ 	.short	(.L_17 - .L_16)


	//   ....[0]....
.L_16:
        /*0044*/ 	.word	0x00000230


	//----- nvinfo : EIATTR_REQNTID
	.align		4
.L_17:
        /*0048*/ 	.byte	0x04, 0x10
        /*004a*/ 	.short	(.L_19 - .L_18)
.L_18:
        /*004c*/ 	.word	0x00000080
        /*0050*/ 	.word	0x00000001
        /*0054*/ 	.word	0x00000001


	//----- nvinfo : EIATTR_CBANK_PARAM_SIZE
	.align		4
.L_19:
        /*0058*/ 	.byte	0x03, 0x19
        /*005a*/ 	.short	0x0014


	//----- nvinfo : EIATTR_PARAM_CBANK
	.align		4
        /*005c*/ 	.byte	0x04, 0x0a
        /*005e*/ 	.short	(.L_21 - .L_20)
	.align		4
.L_20:
        /*0060*/ 	.word	index@(.nv.constant0.triton_poi_fused_convolution_4)
        /*0064*/ 	.short	0x0210
        /*0066*/ 	.short	0x0014


	//----- nvinfo : EIATTR_SW_WAR
	.align		4
.L_21:
        /*0068*/ 	.byte	0x04, 0x36
        /*006a*/ 	.short	(.L_23 - .L_22)
.L_22:
        /*006c*/ 	.word	0x00000008
.L_23:


//--------------------- .nv.callgraph             --------------------------
	.section	.nv.callgraph,"",@"SHT_CUDA_CALLGRAPH"
	.align	4
	.sectionentsize	8
	.align		4
        /*0000*/ 	.word	0x00000000
	.align		4
        /*0004*/ 	.word	0xffffffff
	.align		4
        /*0008*/ 	.word	0x00000000
	.align		4
        /*000c*/ 	.word	0xfffffffe
	.align		4
        /*0010*/ 	.word	0x00000000
	.align		4
        /*0014*/ 	.word	0xfffffffd
	.align		4
        /*0018*/ 	.word	0x00000000
	.align		4
        /*001c*/ 	.word	0xfffffffc


//--------------------- .text.triton_poi_fused_convolution_4 --------------------------
	.section	.text.triton_poi_fused_convolution_4,"ax",@progbits
	.align	128
        .global         triton_poi_fused_convolution_4
        .type           triton_poi_fused_convolution_4,@function
        .size           triton_poi_fused_convolution_4,(.L_x_1 - triton_poi_fused_convolution_4)
        .other          triton_poi_fused_convolution_4,@"STO_CUDA_ENTRY STV_DEFAULT"
triton_poi_fused_convolution_4:
.text.triton_poi_fused_convolution_4:
[----:B------:R-:W-:Y:S01]  /*0000*/  LDC R1, c[0x0][0x28] ;  /* 0x00000a00ff017b82 */ /* 0x000fe20000000800 */
[----:B------:R-:W1:Y:S07]  /*0010*/  S2R R0, SR_TID.X ;  /* 0x0000000000007919 */ /* 0x000e6e0000002100 */
[----:B------:R-:W2:Y:S01]  /*0020*/  LDC.64 R2, c[0x0][0x218] ;  /* 0x00008600ff027b82 */ /* 0x000ea20000000a00 */
[----:B------:R-:W-:Y:S01]  /*0030*/  ULDC.64 UR4, c[0x0][0x208] ;  /* 0x0000820000047ab9 */ /* 0x000fe20000000a00 */
[----:B------:R-:W3:Y:S06]  /*0040*/  S2R R5, SR_CTAID.X ;  /* 0x0000000000057919 */ /* 0x000eec0000002500 */
[----:B------:R-:W4:Y:S01]  /*0050*/  LDC.64 R8, c[0x0][0x210] ;  /* 0x00008400ff087b82 */ /* 0x000f220000000a00 */
[----:B-1----:R-:W-:-:S04]  /*0060*/  SHF.L.U32 R0, R0, 0x2, RZ ;  /* 0x0000000200007819 */ /* 0x002fc800000006ff */
[----:B------:R-:W-:-:S04]  /*0070*/  LOP3.LUT R0, R0, 0x1fc, RZ, 0xc0, !PT ;  /* 0x000001fc00007812 */ /* 0x000fc800078ec0ff */
[----:B---3--:R-:W-:-:S04]  /*0080*/  LEA R5, R5, R0, 0xa ;  /* 0x0000000005057211 */ /* 0x008fc800078e50ff */
[----:B------:R-:W-:Y:S01]  /*0090*/  IADD3 R0, R5, 0x200, RZ ;  /* 0x0000020005007810 */ /* 0x000fe20007ffe0ff */
[----:B------:R-:W-:-:S04]  /*00a0*/  IMAD.HI R4, R5, 0x2aaaaaab, RZ ;  /* 0x2aaaaaab05047827 */ /* 0x000fc800078e02ff */
[----:B------:R-:W-:Y:S01]  /*00b0*/  IMAD.HI R6, R0, 0x2aaaaaab, RZ ;  /* 0x2aaaaaab00067827 */ /* 0x000fe200078e02ff */
[----:B------:R-:W-:-:S03]  /*00c0*/  SHF.R.U32.HI R7, RZ, 0x1f, R4 ;  /* 0x0000001fff077819 */ /* 0x000fc60000011604 */
[----:B----4-:R-:W-:Y:S01]  /*00d0*/  IMAD.WIDE R8, R5, 0x4, R8 ;  /* 0x0000000405087825 */ /* 0x010fe200078e0208 */
[----:B------:R-:W-:Y:S02]  /*00e0*/  SHF.R.U32.HI R11, RZ, 0x1f, R6 ;  /* 0x0000001fff0b7819 */ /* 0x000fe40000011606 */
[----:B------:R-:W-:Y:S02]  /*00f0*/  LEA.HI R4, R4, R7, RZ, 0x1c ;  /* 0x0000000704047211 */ /* 0x000fe400078fe0ff */
[----:B------:R-:W-:-:S03]  /*0100*/  LEA.HI R7, R6, R11, RZ, 0x1c ;  /* 0x0000000b06077211 */ /* 0x000fc600078fe0ff */
[----:B------:R-:W-:Y:S02]  /*0110*/  IMAD R11, R4, -0x60, R5 ;  /* 0xffffffa0040b7824 */ /* 0x000fe400078e0205 */
[----:B------:R-:W-:Y:S02]  /*0120*/  IMAD R13, R7, -0x60, R0 ;  /* 0xffffffa0070d7824 */ /* 0x000fe400078e0200 */
[--C-:B--2---:R-:W-:Y:S01]  /*0130*/  IMAD.WIDE R10, R11, 0x4, R2.reuse ;  /* 0x000000040b0a7825 */ /* 0x104fe200078e0202 */
[----:B------:R-:W2:Y:S03]  /*0140*/  LDG.E.128 R4, desc[UR4][R8.64] ;  /* 0x0000000408047981 */ /* 0x000ea6000c1e1d00 */
[----:B------:R-:W-:Y:S01]  /*0150*/  IMAD.WIDE R2, R13, 0x4, R2 ;  /* 0x000000040d027825 */ /* 0x000fe200078e0202 */
[----:B------:R-:W2:Y:S04]  /*0160*/  LDG.E.EL.128 R16, desc[UR4][R10.64] ;  /* 0x000000040a107981 */ /* 0x000ea8000c2e1d00 */
[----:B------:R-:W3:Y:S04]  /*0170*/  LDG.E.128 R12, desc[UR4][R8.64+0x800] ;  /* 0x00080004080c7981 */ /* 0x000ee8000c1e1d00 */
[----:B------:R-:W3:Y:S01]  /*0180*/  LDG.E.EL.128 R20, desc[UR4][R2.64] ;  /* 0x0000000402147981 */ /* 0x000ee2000c2e1d00 */
[----:B--2---:R-:W-:Y:S01]  /*0190*/  FADD R4, R4, R16 ;  /* 0x0000001004047221 */ /* 0x004fe20000000000 */
[----:B------:R-:W-:Y:S01]  /*01a0*/  FADD R5, R5, R17 ;  /* 0x0000001105057221 */ /* 0x000fe20000000000 */
[----:B------:R-:W-:Y:S01]  /*01b0*/  FADD R6, R6, R18 ;  /* 0x0000001206067221 */ /* 0x000fe20000000000 */
[----:B------:R-:W-:Y:S01]  /*01c0*/  FADD R7, R7, R19 ;  /* 0x0000001307077221 */ /* 0x000fe20000000000 */
[----:B---3--:R-:W-:Y:S01]  /*01d0*/  FADD R12, R12, R20 ;  /* 0x000000140c0c7221 */ /* 0x008fe20000000000 */
[----:B------:R-:W-:Y:S01]  /*01e0*/  FADD R13, R13, R21 ;  /* 0x000000150d0d7221 */ /* 0x000fe20000000000 */
[----:B------:R-:W-:Y:S01]  /*01f0*/  FADD R14, R14, R22 ;  /* 0x000000160e0e7221 */ /* 0x000fe20000000000 */
[----:B------:R-:W-:Y:S01]  /*0200*/  FADD R15, R15, R23 ;  /* 0x000000170f0f7221 */ /* 0x000fe20000000000 */
[----:B------:R-:W-:Y:S04]  /*0210*/  STG.E.128 desc[UR4][R8.64], R4 ;  /* 0x0000000408007986 */ /* 0x000fe8000c101d04 */
[----:B------:R-:W-:Y:S01]  /*0220*/  STG.E.128 desc[UR4][R8.64+0x800], R12 ;  /* 0x0008000c08007986 */ /* 0x000fe2000c101d04 */
[----:B------:R-:W-:Y:S05]  /*0230*/  EXIT ;  /* 0x000000000000794d */ /* 0x000fea0003800000 */
.L_x_0:
[----:B------:R-:W-:-:S00]  /*0240*/  BRA `(.L_x_0) ;  /* 0xfffffffc00fc7947 */ /* 0x000fc0000383ffff */
[----:B------:R-:W-:-:S00]  /*0250*/  NOP ;  /* 0x0000000000007918 */ /* 0x000fc00000000000 */
        /* <DEDUP_REMOVED lines=10> */
.L_x_1:


//--------------------- .nv.constant0.triton_poi_fused_convolution_4 --------------------------
	.section	.nv.constant0.triton_poi_fused_convolution_4,"a",@progbits
	.sectionflags	@""
	.align	4
.nv.constant0.triton_poi_fused_convolution_4:
	.zero		548
